	.headerflags	@"EF_CUDA_TEXMODE_UNIFIED EF_CUDA_64BIT_ADDRESS EF_CUDA_ACCELERATORS EF_CUDA_SM90 EF_CUDA_VIRTUAL_SM(EF_CUDA_SM90)"
	.elftype	@"ET_EXEC"


//--------------------- .nv.info                  --------------------------
	.section	.nv.info,"",@"SHT_CUDA_INFO"
	.align	4


	//----- nvinfo : EIATTR_REGCOUNT
	.align		4
        /*0000*/ 	.byte	0x04, 0x2f
        /*0002*/ 	.short	(.L_1 - .L_0)
	.align		4
.L_0:
        /*0004*/ 	.word	index@(triton_poi_fused_9)
        /*0008*/ 	.word	0x0000001e


	//----- nvinfo : EIATTR_MIN_STACK_SIZE
	.align		4
.L_1:
        /*000c*/ 	.byte	0x04, 0x12
        /*000e*/ 	.short	(.L_3 - .L_2)
	.align		4
.L_2:
        /*0010*/ 	.word	index@(triton_poi_fused_9)
        /*0014*/ 	.word	0x00000000


	//----- nvinfo : EIATTR_FRAME_SIZE
	.align		4
.L_3:
        /*0018*/ 	.byte	0x04, 0x11
        /*001a*/ 	.short	(.L_5 - .L_4)
	.align		4
.L_4:
        /*001c*/ 	.word	index@(triton_poi_fused_9)
        /*0020*/ 	.word	0x00000000


	//----- nvinfo : EIATTR_MIN_STACK_SIZE
	.align		4
.L_5:
        /*0024*/ 	.byte	0x04, 0x12
        /*0026*/ 	.short	(.L_7 - .L_6)
	.align		4
.L_6:
        /*0028*/ 	.word	index@(triton_poi_fused_9)
        /*002c*/ 	.word	0x00000000
.L_7:


//--------------------- .nv.info.triton_poi_fused_9 --------------------------
	.section	.nv.info.triton_poi_fused_9,"",@"SHT_CUDA_INFO"
	.sectionflags	@""
	.align	4


	//----- nvinfo : EIATTR_CUDA_API_VERSION
	.align		4
        /*0000*/ 	.byte	0x04, 0x37
        /*0002*/ 	.short	(.L_9 - .L_8)
.L_8:
        /*0004*/ 	.word	0x0000007c


	//----- nvinfo : EIATTR_KPARAM_INFO
	.align		4
.L_9:
        /*0008*/ 	.byte	0x04, 0x17
        /*000a*/ 	.short	(.L_11 - .L_10)
.L_10:
        /*000c*/ 	.word	0x00000000
        /*0010*/ 	.short	0x0003
        /*0012*/ 	.short	0x0014
        /*0014*/ 	.byte	0x00, 0xf0, 0x11, 0x00


	//----- nvinfo : EIATTR_KPARAM_INFO
	.align		4
.L_11:
        /*0018*/ 	.byte	0x04, 0x17
        /*001a*/ 	.short	(.L_13 - .L_12)
.L_12:
        /*001c*/ 	.word	0x00000000
        /*0020*/ 	.short	0x0002
        /*0022*/ 	.short	0x0010
        /*0024*/ 	.byte	0x00, 0xf0, 0x11, 0x00


	//----- nvinfo : EIATTR_KPARAM_INFO
	.align		4
.L_13:
        /*0028*/ 	.byte	0x04, 0x17
        /*002a*/ 	.short	(.L_15 - .L_14)
.L_14:
        /*002c*/ 	.word	0x00000000
        /*0030*/ 	.short	0x0001
        /*0032*/ 	.short	0x0008
        /*0034*/ 	.byte	0x00, 0xf4, 0x21, 0x00


	//----- nvinfo : EIATTR_KPARAM_INFO
	.align		4
.L_15:
        /*0038*/ 	.byte	0x04, 0x17
        /*003a*/ 	.short	(.L_17 - .L_16)
.L_16:
        /*003c*/ 	.word	0x00000000
        /*0040*/ 	.short	0x0000
        /*0042*/ 	.short	0x0000
        /*0044*/ 	.byte	0x00, 0xf4, 0x21, 0x00


	//----- nvinfo : EIATTR_SPARSE_MMA_MASK
	.align		4
.L_17:
        /*0048*/ 	.byte	0x03, 0x50
        /*004a*/ 	.short	0x0000


	//----- nvinfo : EIATTR_MAXREG_COUNT
	.align		4
        /*004c*/ 	.byte	0x03, 0x1b
        /*004e*/ 	.short	0x00ff


	//----- nvinfo : EIATTR_EXIT_INSTR_OFFSETS
	.align		4
        /*0050*/ 	.byte	0x04, 0x1c
        /*0052*/ 	.short	(.L_19 - .L_18)


	//   ....[0]....
.L_18:
        /*0054*/ 	.word	0x000006c0


	//   ....[1]....
        /*0058*/ 	.word	0x00000710


	//----- nvinfo : EIATTR_REQNTID
	.align		4
.L_19:
        /*005c*/ 	.byte	0x04, 0x10
        /*005e*/ 	.short	(.L_21 - .L_20)
.L_20:
        /*0060*/ 	.word	0x00000080
        /*0064*/ 	.word	0x00000001
        /*0068*/ 	.word	0x00000001


	//----- nvinfo : EIATTR_CBANK_PARAM_SIZE
	.align		4
.L_21:
        /*006c*/ 	.byte	0x03, 0x19
        /*006e*/ 	.short	0x0018


	//----- nvinfo : EIATTR_PARAM_CBANK
	.align		4
        /*0070*/ 	.byte	0x04, 0x0a
        /*0072*/ 	.short	(.L_23 - .L_22)
	.align		4
.L_22:
        /*0074*/ 	.word	index@(.nv.constant0.triton_poi_fused_9)
        /*0078*/ 	.short	0x0210
        /*007a*/ 	.short	0x0018


	//----- nvinfo : EIATTR_SW_WAR
	.align		4
.L_23:
        /*007c*/ 	.byte	0x04, 0x36
        /*007e*/ 	.short	(.L_25 - .L_24)
.L_24:
        /*0080*/ 	.word	0x00000008
.L_25:


//--------------------- .nv.callgraph             --------------------------
	.section	.nv.callgraph,"",@"SHT_CUDA_CALLGRAPH"
	.align	4
	.sectionentsize	8
	.align		4
        /*0000*/ 	.word	0x00000000
	.align		4
        /*0004*/ 	.word	0xffffffff
	.align		4
        /*0008*/ 	.word	0x00000000
	.align		4
        /*000c*/ 	.word	0xfffffffe
	.align		4
        /*0010*/ 	.word	0x00000000
	.align		4
        /*0014*/ 	.word	0xfffffffd
	.align		4
        /*0018*/ 	.word	0x00000000
	.align		4
        /*001c*/ 	.word	0xfffffffc


//--------------------- .text.triton_poi_fused_9  --------------------------
	.section	.text.triton_poi_fused_9,"ax",@progbits
	.sectionflags	@"SHF_BARRIERS=1"
	.align	128
        .global         triton_poi_fused_9
        .type           triton_poi_fused_9,@function
        .size           triton_poi_fused_9,(.L_x_1 - triton_poi_fused_9)
        .other          triton_poi_fused_9,@"STO_CUDA_ENTRY STV_DEFAULT"
triton_poi_fused_9:
.text.triton_poi_fused_9:
[----:B------:R-:W0:Y:S01]  /*0000*/  LDC R1, c[0x0][0x28] ;  /* 0x00000a00ff017b82 */ /* 0x000e220000000800 */
[----:B------:R-:W1:Y:S07]  /*0010*/  S2R R19, SR_CTAID.Z ;  /* 0x0000000000137919 */ /* 0x000e6e0000002700 */
[----:B------:R-:W1:Y:S01]  /*0020*/  S2UR UR4, SR_CTAID.Y ;  /* 0x00000000000479c3 */ /* 0x000e620000002600 */
[----:B------:R-:W-:Y:S01]  /*0030*/  IMAD.MOV.U32 R14, RZ, RZ, RZ ;  /* 0x000000ffff0e7224 */ /* 0x000fe200078e00ff */
[----:B------:R-:W-:Y:S01]  /*0040*/  ULDC.64 UR6, c[0x0][0x208] ;  /* 0x0000820000067ab9 */ /* 0x000fe20000000a00 */
[----:B------:R-:W2:Y:S01]  /*0050*/  S2R R15, SR_CTAID.X ;  /* 0x00000000000f7919 */ /* 0x000ea20000002500 */
[----:B------:R-:W3:Y:S04]  /*0060*/  S2R R18, SR_TID.X ;  /* 0x0000000000127919 */ /* 0x000ee80000002100 */
[----:B------:R-:W1:Y:S08]  /*0070*/  LDC R0, c[0x0][0x10] ;  /* 0x00000400ff007b82 */ /* 0x000e700000000800 */
[----:B------:R-:W4:Y:S01]  /*0080*/  LDC.64 R16, c[0x0][0x210] ;  /* 0x00008400ff107b82 */ /* 0x000f220000000a00 */
[----:B-1----:R-:W-:-:S02]  /*0090*/  IMAD R19, R19, R0, UR4 ;  /* 0x0000000413137e24 */ /* 0x002fc4000f8e0200 */
[----:B--2---:R-:W-:Y:S02]  /*00a0*/  IMAD.SHL.U32 R15, R15, 0x10, RZ ;  /* 0x000000100f0f7824 */ /* 0x004fe400078e00ff */
[----:B------:R-:W-:Y:S01]  /*00b0*/  IMAD.SHL.U32 R19, R19, 0x40, RZ ;  /* 0x0000004013137824 */ /* 0x000fe200078e00ff */
[----:B---3--:R-:W-:Y:S02]  /*00c0*/  SHF.R.U32.HI R0, RZ, 0x4, R18 ;  /* 0x00000004ff007819 */ /* 0x008fe40000011612 */
[----:B------:R-:W-:Y:S02]  /*00d0*/  LOP3.LUT R4, R15, 0xf, R18, 0xf8, !PT ;  /* 0x0000000f0f047812 */ /* 0x000fe400078ef812 */
[----:B------:R-:W-:Y:S02]  /*00e0*/  SGXT.U32 R0, R0, 0x3 ;  /* 0x000000030000781a */ /* 0x000fe40000000000 */
[----:B------:R-:W-:Y:S02]  /*00f0*/  ISETP.GE.AND P0, PT, R4, 0x9, PT ;  /* 0x000000090400780c */ /* 0x000fe40003f06270 */
[----:B------:R-:W-:-:S02]  /*0100*/  LOP3.LUT R3, R19, 0x8, R0, 0xfe, !PT ;  /* 0x0000000813037812 */ /* 0x000fc400078efe00 */
[----:B------:R-:W-:Y:S02]  /*0110*/  LOP3.LUT R2, R19, R0, RZ, 0xfc, !PT ;  /* 0x0000000013027212 */ /* 0x000fe400078efcff */
[C---:B------:R-:W-:Y:S01]  /*0120*/  ISETP.LT.AND P2, PT, R3.reuse, 0x80000, !P0 ;  /* 0x000800000300780c */ /* 0x040fe20004741270 */
[--C-:B------:R-:W-:Y:S01]  /*0130*/  IMAD R3, R3, 0x9, R4.reuse ;  /* 0x0000000903037824 */ /* 0x100fe200078e0204 */
[----:B------:R-:W-:Y:S01]  /*0140*/  LOP3.LUT R6, R19, 0x10, R0, 0xfe, !PT ;  /* 0x0000001013067812 */ /* 0x000fe200078efe00 */
[C---:B------:R-:W-:Y:S01]  /*0150*/  IMAD R5, R2.reuse, 0x9, R4 ;  /* 0x0000000902057824 */ /* 0x040fe200078e0204 */
[----:B------:R-:W-:Y:S02]  /*0160*/  LOP3.LUT R7, R19, 0x18, R0, 0xfe, !PT ;  /* 0x0000001813077812 */ /* 0x000fe400078efe00 */
[----:B------:R-:W-:Y:S01]  /*0170*/  ISETP.LT.AND P1, PT, R2, 0x80000, !P0 ;  /* 0x000800000200780c */ /* 0x000fe20004721270 */
[----:B----4-:R-:W-:Y:S01]  /*0180*/  IMAD.WIDE R2, R3, 0x4, R16 ;  /* 0x0000000403027825 */ /* 0x010fe200078e0210 */
[----:B------:R-:W-:-:S02]  /*0190*/  ISETP.LT.AND P6, PT, R6, 0x80000, !P0 ;  /* 0x000800000600780c */ /* 0x000fc400047c1270 */
[----:B------:R-:W-:Y:S02]  /*01a0*/  LOP3.LUT R8, R19, 0x20, R0, 0xfe, !PT ;  /* 0x0000002013087812 */ /* 0x000fe400078efe00 */
[----:B------:R-:W-:Y:S01]  /*01b0*/  ISETP.LT.AND P5, PT, R7, 0x80000, !P0 ;  /* 0x000800000700780c */ /* 0x000fe200047a1270 */
[----:B------:R1:W2:Y:S01]  /*01c0*/  @P2 LDG.E.EL R14, desc[UR6][R2.64] ;  /* 0x00000006020e2981 */ /* 0x0002a2000c2e1900 */
[----:B------:R-:W-:Y:S02]  /*01d0*/  LOP3.LUT R4, R19, 0x28, R0, 0xfe, !PT ;  /* 0x0000002813047812 */ /* 0x000fe400078efe00 */
[----:B------:R-:W-:Y:S02]  /*01e0*/  LOP3.LUT R6, R19, 0x30, R0, 0xfe, !PT ;  /* 0x0000003013067812 */ /* 0x000fe400078efe00 */
[----:B------:R-:W-:Y:S02]  /*01f0*/  LOP3.LUT R7, R19, 0x38, R0, 0xfe, !PT ;  /* 0x0000003813077812 */ /* 0x000fe400078efe00 */
[----:B------:R-:W-:-:S02]  /*0200*/  ISETP.LT.AND P4, PT, R8, 0x80000, !P0 ;  /* 0x000800000800780c */ /* 0x000fc40004781270 */
[----:B------:R-:W-:Y:S02]  /*0210*/  ISETP.LT.AND P3, PT, R4, 0x80000, !P0 ;  /* 0x000800000400780c */ /* 0x000fe40004761270 */
[----:B------:R-:W-:Y:S02]  /*0220*/  ISETP.LT.AND P2, PT, R6, 0x80000, !P0 ;  /* 0x000800000600780c */ /* 0x000fe40004741270 */
[----:B------:R-:W-:Y:S01]  /*0230*/  ISETP.LT.AND P0, PT, R7, 0x80000, !P0 ;  /* 0x000800000700780c */ /* 0x000fe20004701270 */
[C---:B------:R-:W-:Y:S02]  /*0240*/  VIADD R7, R5.reuse, 0x90 ;  /* 0x0000009005077836 */ /* 0x040fe40000000000 */
[C---:B------:R-:W-:Y:S02]  /*0250*/  VIADD R9, R5.reuse, 0xd8 ;  /* 0x000000d805097836 */ /* 0x040fe40000000000 */
[C---:B------:R-:W-:Y:S02]  /*0260*/  VIADD R11, R5.reuse, 0x120 ;  /* 0x00000120050b7836 */ /* 0x040fe40000000000 */
[----:B------:R-:W-:-:S02]  /*0270*/  VIADD R13, R5, 0x168 ;  /* 0x00000168050d7836 */ /* 0x000fc40000000000 */
[C---:B------:R-:W-:Y:S02]  /*0280*/  VIADD R23, R5.reuse, 0x1b0 ;  /* 0x000001b005177836 */ /* 0x040fe40000000000 */
[C---:B------:R-:W-:Y:S02]  /*0290*/  VIADD R25, R5.reuse, 0x1f8 ;  /* 0x000001f805197836 */ /* 0x040fe40000000000 */
[----:B-1----:R-:W-:-:S04]  /*02a0*/  IMAD.WIDE R2, R5, 0x4, R16 ;  /* 0x0000000405027825 */ /* 0x002fc800078e0210 */
[----:B------:R-:W-:-:S04]  /*02b0*/  IMAD.WIDE R4, R7, 0x4, R16 ;  /* 0x0000000407047825 */ /* 0x000fc800078e0210 */
[----:B------:R-:W-:-:S04]  /*02c0*/  IMAD.WIDE R6, R9, 0x4, R16 ;  /* 0x0000000409067825 */ /* 0x000fc800078e0210 */
[----:B------:R-:W-:Y:S01]  /*02d0*/  IMAD.WIDE R8, R11, 0x4, R16 ;  /* 0x000000040b087825 */ /* 0x000fe200078e0210 */
[----:B------:R-:W-:-:S03]  /*02e0*/  CS2R R20, SRZ ;  /* 0x0000000000147805 */ /* 0x000fc6000001ff00 */
[----:B------:R-:W-:-:S03]  /*02f0*/  IMAD.WIDE R10, R13, 0x4, R16 ;  /* 0x000000040d0a7825 */ /* 0x000fc600078e0210 */
[----:B------:R1:W3:Y:S01]  /*0300*/  @P6 LDG.E.EL R20, desc[UR6][R4.64] ;  /* 0x0000000604146981 */ /* 0x0002e2000c2e1900 */
[--C-:B------:R-:W-:Y:S01]  /*0310*/  IMAD.WIDE R12, R23, 0x4, R16.reuse ;  /* 0x00000004170c7825 */ /* 0x100fe200078e0210 */
[----:B------:R-:W-:Y:S02]  /*0320*/  CS2R R22, SRZ ;  /* 0x0000000000167805 */ /* 0x000fe4000001ff00 */
[----:B------:R-:W4:Y:S01]  /*0330*/  @P5 LDG.E.EL R21, desc[UR6][R6.64] ;  /* 0x0000000606155981 */ /* 0x000f22000c2e1900 */
[----:B------:R-:W-:Y:S01]  /*0340*/  IMAD.WIDE R16, R25, 0x4, R16 ;  /* 0x0000000419107825 */ /* 0x000fe200078e0210 */
[----:B------:R-:W-:Y:S02]  /*0350*/  CS2R R24, SRZ ;  /* 0x0000000000187805 */ /* 0x000fe4000001ff00 */
[----:B------:R-:W5:Y:S01]  /*0360*/  @P4 LDG.E.EL R22, desc[UR6][R8.64] ;  /* 0x0000000608164981 */ /* 0x000f62000c2e1900 */
[----:B------:R-:W-:-:S03]  /*0370*/  IMAD.MOV.U32 R26, RZ, RZ, RZ ;  /* 0x000000ffff1a7224 */ /* 0x000fc600078e00ff */
[----:B------:R-:W5:Y:S04]  /*0380*/  @P3 LDG.E.EL R24, desc[UR6][R10.64] ;  /* 0x000000060a183981 */ /* 0x000f68000c2e1900 */
[----:B------:R1:W5:Y:S04]  /*0390*/  @P2 LDG.E.EL R23, desc[UR6][R12.64] ;  /* 0x000000060c172981 */ /* 0x000368000c2e1900 */
[----:B------:R1:W5:Y:S04]  /*03a0*/  @P1 LDG.E.EL R25, desc[UR6][R2.64] ;  /* 0x0000000602191981 */ /* 0x000368000c2e1900 */
[----:B------:R-:W5:Y:S01]  /*03b0*/  @P0 LDG.E.EL R26, desc[UR6][R16.64] ;  /* 0x00000006101a0981 */ /* 0x000f62000c2e1900 */
[----:B------:R-:W1:Y:S01]  /*03c0*/  S2R R27, SR_TID.X ;  /* 0x00000000001b7919 */ /* 0x000e620000002100 */
[----:B------:R-:W1:Y:S01]  /*03d0*/  S2UR UR5, SR_CgaCtaId ;  /* 0x00000000000579c3 */ /* 0x000e620000008800 */
[----:B------:R-:W-:-:S02]  /*03e0*/  UMOV UR4, 0x400 ;  /* 0x0000040000047882 */ /* 0x000fc40000000000 */
[----:B01----:R-:W-:Y:S01]  /*03f0*/  UPRMT UR4, UR5, 0x654, UR4 ;  /* 0x0000065405047896 */ /* 0x003fe20008000004 */
[----:B------:R-:W-:Y:S01]  /*0400*/  IMAD.SHL.U32 R4, R27, 0x40, RZ ;  /* 0x000000401b047824 */ /* 0x000fe200078e00ff */
[----:B------:R-:W-:-:S04]  /*0410*/  SHF.R.U32.HI R5, RZ, 0x4, R27 ;  /* 0x00000004ff057819 */ /* 0x000fc8000001161b */
[----:B------:R-:W-:Y:S02]  /*0420*/  SGXT.U32 R5, R5, 0x3 ;  /* 0x000000030505781a */ /* 0x000fe40000000000 */
[----:B------:R-:W-:-:S04]  /*0430*/  LOP3.LUT R4, R4, 0x3c0, RZ, 0xc0, !PT ;  /* 0x000003c004047812 */ /* 0x000fc800078ec0ff */
[C---:B------:R-:W-:Y:S02]  /*0440*/  LOP3.LUT R5, R4.reuse, R5, RZ, 0xfc, !PT ;  /* 0x0000000504057212 */ /* 0x040fe400078efcff */
[----:B------:R-:W-:-:S05]  /*0450*/  LEA.HI R4, R4, UR4, RZ, 0x1e ;  /* 0x0000000404047c11 */ /* 0x000fca000f8ff0ff */
[----:B------:R-:W-:Y:S01]  /*0460*/  IMAD R13, R5, 0x4, R4 ;  /* 0x00000004050d7824 */ /* 0x000fe200078e0204 */
[C---:B------:R-:W-:Y:S01]  /*0470*/  LOP3.LUT R2, R27.reuse, 0x70, RZ, 0xc0, !PT ;  /* 0x000000701b027812 */ /* 0x040fe200078ec0ff */
[----:B------:R-:W-:-:S04]  /*0480*/  IMAD.SHL.U32 R8, R27, 0x4, RZ ;  /* 0x000000041b087824 */ /* 0x000fc800078e00ff */
[----:B------:R-:W-:Y:S01]  /*0490*/  VIADD R3, R2, UR4 ;  /* 0x0000000402037c36 */ /* 0x000fe20008000000 */
[----:B------:R-:W-:-:S05]  /*04a0*/  LOP3.LUT R8, R8, 0x1fc, RZ, 0xc0, !PT ;  /* 0x000001fc08087812 */ /* 0x000fca00078ec0ff */
[----:B------:R-:W-:Y:S02]  /*04b0*/  IMAD R4, R8, 0x4, R3 ;  /* 0x0000000408047824 */ /* 0x000fe400078e0203 */
[----:B------:R-:W-:Y:S01]  /*04c0*/  IMAD.SHL.U32 R18, R18, 0x4, RZ ;  /* 0x0000000412127824 */ /* 0x000fe200078e00ff */
[----:B------:R-:W0:Y:S04]  /*04d0*/  LDC.64 R2, c[0x0][0x218] ;  /* 0x00008600ff027b82 */ /* 0x000e280000000a00 */
[----:B------:R-:W-:-:S04]  /*04e0*/  LOP3.LUT R18, R19, 0x3c, R18, 0xf8, !PT ;  /* 0x0000003c13127812 */ /* 0x000fc800078ef812 */
[----:B------:R-:W-:-:S04]  /*04f0*/  SHF.R.S32.HI R9, RZ, 0x1f, R18 ;  /* 0x0000001fff097819 */ /* 0x000fc80000011412 */
[----:B------:R-:W-:-:S04]  /*0500*/  LEA.HI R9, R9, R18, RZ, 0x9 ;  /* 0x0000001209097211 */ /* 0x000fc800078f48ff */
[----:B------:R-:W-:Y:S02]  /*0510*/  LOP3.LUT R11, R9, 0xfffffe00, RZ, 0xc0, !PT ;  /* 0xfffffe00090b7812 */ /* 0x000fe400078ec0ff */
[----:B------:R-:W-:Y:S02]  /*0520*/  SHF.R.S32.HI R10, RZ, 0x9, R9 ;  /* 0x00000009ff0a7819 */ /* 0x000fe40000011409 */
[C---:B------:R-:W-:Y:S01]  /*0530*/  ISETP.GE.AND P0, PT, R18.reuse, 0x80000, PT ;  /* 0x000800001200780c */ /* 0x040fe20003f06270 */
[----:B------:R-:W-:Y:S01]  /*0540*/  IMAD.IADD R11, R18, 0x1, -R11 ;  /* 0x00000001120b7824 */ /* 0x000fe200078e0a0b */
[----:B------:R-:W-:Y:S02]  /*0550*/  LOP3.LUT R9, R15, R0, RZ, 0xfc, !PT ;  /* 0x000000000f097212 */ /* 0x000fe400078efcff */
[----:B------:R-:W-:Y:S01]  /*0560*/  LOP3.LUT R0, R15, 0x8, R0, 0xfe, !PT ;  /* 0x000000080f007812 */ /* 0x000fe200078efe00 */
[----:B------:R-:W-:Y:S01]  /*0570*/  IMAD R12, R10, 0x1200, R11 ;  /* 0x000012000a0c7824 */ /* 0x000fe200078e020b */
[----:B------:R-:W-:-:S02]  /*0580*/  ISETP.LT.AND P1, PT, R9, 0x9, !P0 ;  /* 0x000000090900780c */ /* 0x000fc40004721270 */
[----:B------:R-:W-:Y:S01]  /*0590*/  ISETP.LT.AND P0, PT, R0, 0x9, !P0 ;  /* 0x000000090000780c */ /* 0x000fe20004701270 */
[----:B------:R-:W-:-:S04]  /*05a0*/  IMAD R11, R9, 0x200, R12 ;  /* 0x00000200090b7824 */ /* 0x000fc800078e020c */
[----:B0-----:R-:W-:Y:S01]  /*05b0*/  IMAD.WIDE R10, R11, 0x4, R2 ;  /* 0x000000040b0a7825 */ /* 0x001fe200078e0202 */
[----:B--2---:R-:W-:Y:S04]  /*05c0*/  STS [R13+0x20], R14 ;  /* 0x0000200e0d007388 */ /* 0x004fe80000000800 */
[----:B---3--:R-:W-:Y:S04]  /*05d0*/  STS [R13+0x40], R20 ;  /* 0x000040140d007388 */ /* 0x008fe80000000800 */
[----:B----4-:R-:W-:Y:S04]  /*05e0*/  STS [R13+0x60], R21 ;  /* 0x000060150d007388 */ /* 0x010fe80000000800 */
[----:B-----5:R-:W-:Y:S04]  /*05f0*/  STS [R13+0x80], R22 ;  /* 0x000080160d007388 */ /* 0x020fe80000000800 */
[----:B------:R-:W-:Y:S04]  /*0600*/  STS [R13+0xa0], R24 ;  /* 0x0000a0180d007388 */ /* 0x000fe80000000800 */
[----:B------:R-:W-:Y:S04]  /*0610*/  STS [R13+0xc0], R23 ;  /* 0x0000c0170d007388 */ /* 0x000fe80000000800 */
[----:B------:R-:W-:Y:S04]  /*0620*/  STS [R13], R25 ;  /* 0x000000190d007388 */ /* 0x000fe80000000800 */
[----:B------:R0:W-:Y:S01]  /*0630*/  STS [R13+0xe0], R26 ;  /* 0x0000e01a0d007388 */ /* 0x0001e20000000800 */
[----:B------:R-:W-:Y:S06]  /*0640*/  BAR.SYNC.DEFER_BLOCKING 0x0 ;  /* 0x0000000000007b1d */ /* 0x000fec0000010000 */
[----:B------:R-:W1:Y:S01]  /*0650*/  LDS.128 R4, [R4] ;  /* 0x0000000004047984 */ /* 0x000e620000000c00 */
[----:B0-----:R-:W-:-:S04]  /*0660*/  LOP3.LUT R13, R8, 0x200, RZ, 0xfc, !PT ;  /* 0x00000200080d7812 */ /* 0x001fc800078efcff */
[----:B------:R-:W-:-:S04]  /*0670*/  SHF.R.U32.HI R13, RZ, 0x2, R13 ;  /* 0x00000002ff0d7819 */ /* 0x000fc8000001160d */
[----:B------:R-:W-:-:S05]  /*0680*/  LOP3.LUT R13, R13, 0xf0, RZ, 0xc0, !PT ;  /* 0x000000f00d0d7812 */ /* 0x000fca00078ec0ff */
[----:B------:R-:W-:-:S04]  /*0690*/  VIADD R13, R13, UR4 ;  /* 0x000000040d0d7c36 */ /* 0x000fc80008000000 */
[----:B------:R-:W-:Y:S01]  /*06a0*/  IMAD R13, R8, 0x4, R13 ;  /* 0x00000004080d7824 */ /* 0x000fe200078e020d */
[----:B-1----:R0:W-:Y:S02]  /*06b0*/  @P1 STG.E.128 desc[UR6][R10.64], R4 ;  /* 0x000000040a001986 */ /* 0x0021e4000c101d06 */
[----:B0-----:R-:W-:Y:S05]  /*06c0*/  @!P0 EXIT ;  /* 0x000000000000894d */ /* 0x001fea0003800000 */
[----:B0-----:R-:W0:Y:S01]  /*06d0*/  LDS.128 R8, [R13+0x800] ;  /* 0x000800000d087984 */ /* 0x001e220000000c00 */
[----:B------:R-:W-:-:S04]  /*06e0*/  IMAD R5, R0, 0x200, R12 ;  /* 0x0000020000057824 */ /* 0x000fc800078e020c */
[----:B------:R-:W-:-:S05]  /*06f0*/  IMAD.WIDE R2, R5, 0x4, R2 ;  /* 0x0000000405027825 */ /* 0x000fca00078e0202 */
[----:B0-----:R-:W-:Y:S01]  /*0700*/  STG.E.128 desc[UR6][R2.64], R8 ;  /* 0x0000000802007986 */ /* 0x001fe2000c101d06 */
[----:B------:R-:W-:Y:S05]  /*0710*/  EXIT ;  /* 0x000000000000794d */ /* 0x000fea0003800000 */
.L_x_0:
[----:B------:R-:W-:-:S00]  /*0720*/  BRA `(.L_x_0) ;  /* 0xfffffffc00fc7947 */ /* 0x000fc0000383ffff */
[----:B------:R-:W-:-:S00]  /*0730*/  NOP ;  /* 0x0000000000007918 */ /* 0x000fc00000000000 */
        /* <DEDUP_REMOVED lines=12> */
.L_x_1:


//--------------------- .nv.shared.triton_poi_fused_9 --------------------------
	.section	.nv.shared.triton_poi_fused_9,"aw",@nobits
	.sectionflags	@""
	.align	16
	.zero		1024


//--------------------- .nv.constant0.triton_poi_fused_9 --------------------------
	.section	.nv.constant0.triton_poi_fused_9,"a",@progbits
	.sectionflags	@""
	.align	4
.nv.constant0.triton_poi_fused_9:
	.zero		552
